	.headerflags	@"EF_CUDA_TEXMODE_UNIFIED EF_CUDA_64BIT_ADDRESS EF_CUDA_ACCELERATORS EF_CUDA_SM90 EF_CUDA_VIRTUAL_SM(EF_CUDA_SM90)"
	.elftype	@"ET_EXEC"


//--------------------- .nv.info                  --------------------------
	.section	.nv.info,"",@"SHT_CUDA_INFO"
	.align	4


	//----- nvinfo : EIATTR_REGCOUNT
	.align		4
        /*0000*/ 	.byte	0x04, 0x2f
        /*0002*/ 	.short	(.L_1 - .L_0)
	.align		4
.L_0:
        /*0004*/ 	.word	index@(triton_poi_fused_11)
        /*0008*/ 	.word	0x00000020


	//----- nvinfo : EIATTR_MIN_STACK_SIZE
	.align		4
.L_1:
        /*000c*/ 	.byte	0x04, 0x12
        /*000e*/ 	.short	(.L_3 - .L_2)
	.align		4
.L_2:
        /*0010*/ 	.word	index@(triton_poi_fused_11)
        /*0014*/ 	.word	0x00000000


	//----- nvinfo : EIATTR_FRAME_SIZE
	.align		4
.L_3:
        /*0018*/ 	.byte	0x04, 0x11
        /*001a*/ 	.short	(.L_5 - .L_4)
	.align		4
.L_4:
        /*001c*/ 	.word	index@(triton_poi_fused_11)
        /*0020*/ 	.word	0x00000000


	//----- nvinfo : EIATTR_MIN_STACK_SIZE
	.align		4
.L_5:
        /*0024*/ 	.byte	0x04, 0x12
        /*0026*/ 	.short	(.L_7 - .L_6)
	.align		4
.L_6:
        /*0028*/ 	.word	index@(triton_poi_fused_11)
        /*002c*/ 	.word	0x00000000
.L_7:


//--------------------- .nv.info.triton_poi_fused_11 --------------------------
	.section	.nv.info.triton_poi_fused_11,"",@"SHT_CUDA_INFO"
	.sectionflags	@""
	.align	4


	//----- nvinfo : EIATTR_CUDA_API_VERSION
	.align		4
        /*0000*/ 	.byte	0x04, 0x37
        /*0002*/ 	.short	(.L_9 - .L_8)
.L_8:
        /*0004*/ 	.word	0x0000007c


	//----- nvinfo : EIATTR_KPARAM_INFO
	.align		4
.L_9:
        /*0008*/ 	.byte	0x04, 0x17
        /*000a*/ 	.short	(.L_11 - .L_10)
.L_10:
        /*000c*/ 	.word	0x00000000
        /*0010*/ 	.short	0x0003
        /*0012*/ 	.short	0x0014
        /*0014*/ 	.byte	0x00, 0xf0, 0x11, 0x00


	//----- nvinfo : EIATTR_KPARAM_INFO
	.align		4
.L_11:
        /*0018*/ 	.byte	0x04, 0x17
        /*001a*/ 	.short	(.L_13 - .L_12)
.L_12:
        /*001c*/ 	.word	0x00000000
        /*0020*/ 	.short	0x0002
        /*0022*/ 	.short	0x0010
        /*0024*/ 	.byte	0x00, 0xf0, 0x11, 0x00


	//----- nvinfo : EIATTR_KPARAM_INFO
	.align		4
.L_13:
        /*0028*/ 	.byte	0x04, 0x17
        /*002a*/ 	.short	(.L_15 - .L_14)
.L_14:
        /*002c*/ 	.word	0x00000000
        /*0030*/ 	.short	0x0001
        /*0032*/ 	.short	0x0008
        /*0034*/ 	.byte	0x00, 0xf4, 0x21, 0x00


	//----- nvinfo : EIATTR_KPARAM_INFO
	.align		4
.L_15:
        /*0038*/ 	.byte	0x04, 0x17
        /*003a*/ 	.short	(.L_17 - .L_16)
.L_16:
        /*003c*/ 	.word	0x00000000
        /*0040*/ 	.short	0x0000
        /*0042*/ 	.short	0x0000
        /*0044*/ 	.byte	0x00, 0xf4, 0x21, 0x00


	//----- nvinfo : EIATTR_SPARSE_MMA_MASK
	.align		4
.L_17:
        /*0048*/ 	.byte	0x03, 0x50
        /*004a*/ 	.short	0x0000


	//----- nvinfo : EIATTR_MAXREG_COUNT
	.align		4
        /*004c*/ 	.byte	0x03, 0x1b
        /*004e*/ 	.short	0x00ff


	//----- nvinfo : EIATTR_EXIT_INSTR_OFFSETS
	.align		4
        /*0050*/ 	.byte	0x04, 0x1c
        /*0052*/ 	.short	(.L_19 - .L_18)


	//   ....[0]....
.L_18:
        /*0054*/ 	.word	0x000005b0


	//   ....[1]....
        /*0058*/ 	.word	0x00000600


	//----- nvinfo : EIATTR_REQNTID
	.align		4
.L_19:
        /*005c*/ 	.byte	0x04, 0x10
        /*005e*/ 	.short	(.L_21 - .L_20)
.L_20:
        /*0060*/ 	.word	0x00000080
        /*0064*/ 	.word	0x00000001
        /*0068*/ 	.word	0x00000001


	//----- nvinfo : EIATTR_CBANK_PARAM_SIZE
	.align		4
.L_21:
        /*006c*/ 	.byte	0x03, 0x19
        /*006e*/ 	.short	0x0018


	//----- nvinfo : EIATTR_PARAM_CBANK
	.align		4
        /*0070*/ 	.byte	0x04, 0x0a
        /*0072*/ 	.short	(.L_23 - .L_22)
	.align		4
.L_22:
        /*0074*/ 	.word	index@(.nv.constant0.triton_poi_fused_11)
        /*0078*/ 	.short	0x0210
        /*007a*/ 	.short	0x0018


	//----- nvinfo : EIATTR_SW_WAR
	.align		4
.L_23:
        /*007c*/ 	.byte	0x04, 0x36
        /*007e*/ 	.short	(.L_25 - .L_24)
.L_24:
        /*0080*/ 	.word	0x00000008
.L_25:


//--------------------- .nv.callgraph             --------------------------
	.section	.nv.callgraph,"",@"SHT_CUDA_CALLGRAPH"
	.align	4
	.sectionentsize	8
	.align		4
        /*0000*/ 	.word	0x00000000
	.align		4
        /*0004*/ 	.word	0xffffffff
	.align		4
        /*0008*/ 	.word	0x00000000
	.align		4
        /*000c*/ 	.word	0xfffffffe
	.align		4
        /*0010*/ 	.word	0x00000000
	.align		4
        /*0014*/ 	.word	0xfffffffd
	.align		4
        /*0018*/ 	.word	0x00000000
	.align		4
        /*001c*/ 	.word	0xfffffffc


//--------------------- .text.triton_poi_fused_11 --------------------------
	.section	.text.triton_poi_fused_11,"ax",@progbits
	.sectionflags	@"SHF_BARRIERS=1"
	.align	128
        .global         triton_poi_fused_11
        .type           triton_poi_fused_11,@function
        .size           triton_poi_fused_11,(.L_x_1 - triton_poi_fused_11)
        .other          triton_poi_fused_11,@"STO_CUDA_ENTRY STV_DEFAULT"
triton_poi_fused_11:
.text.triton_poi_fused_11:
[----:B------:R-:W0:Y:S01]  /*0000*/  LDC R1, c[0x0][0x28] ;  /* 0x00000a00ff017b82 */ /* 0x000e220000000800 */
[----:B------:R-:W1:Y:S07]  /*0010*/  S2R R21, SR_TID.X ;  /* 0x0000000000157919 */ /* 0x000e6e0000002100 */
[----:B------:R-:W2:Y:S01]  /*0020*/  LDC.64 R18, c[0x0][0x210] ;  /* 0x00008400ff127b82 */ /* 0x000ea20000000a00 */
[----:B------:R-:W3:Y:S01]  /*0030*/  S2R R0, SR_CTAID.X ;  /* 0x0000000000007919 */ /* 0x000ee20000002500 */
[----:B------:R-:W4:Y:S01]  /*0040*/  S2R R16, SR_CTAID.Y ;  /* 0x0000000000107919 */ /* 0x000f220000002600 */
[----:B------:R-:W-:Y:S01]  /*0050*/  HFMA2.MMA R28, -RZ, RZ, 0, 0 ;  /* 0x00000000ff1c7435 */ /* 0x000fe200000001ff */
[----:B------:R-:W-:Y:S01]  /*0060*/  ULDC.64 UR6, c[0x0][0x208] ;  /* 0x0000820000067ab9 */ /* 0x000fe20000000a00 */
[----:B-1----:R-:W-:Y:S01]  /*0070*/  SHF.R.U32.HI R17, RZ, 0x4, R21 ;  /* 0x00000004ff117819 */ /* 0x002fe20000011615 */
[----:B---3--:R-:W-:-:S03]  /*0080*/  IMAD.SHL.U32 R0, R0, 0x10, RZ ;  /* 0x0000001000007824 */ /* 0x008fc600078e00ff */
[----:B------:R-:W-:Y:S01]  /*0090*/  SGXT.U32 R17, R17, 0x3 ;  /* 0x000000031111781a */ /* 0x000fe20000000000 */
[----:B----4-:R-:W-:Y:S01]  /*00a0*/  IMAD.SHL.U32 R16, R16, 0x40, RZ ;  /* 0x0000004010107824 */ /* 0x010fe200078e00ff */
[----:B------:R-:W-:-:S04]  /*00b0*/  LOP3.LUT R10, R0, 0xf, R21, 0xf8, !PT ;  /* 0x0000000f000a7812 */ /* 0x000fc800078ef815 */
[----:B------:R-:W-:Y:S02]  /*00c0*/  LOP3.LUT R2, R16, R17, RZ, 0xfc, !PT ;  /* 0x0000001110027212 */ /* 0x000fe400078efcff */
[----:B------:R-:W-:Y:S02]  /*00d0*/  LOP3.LUT R3, R16, 0x8, R17, 0xfe, !PT ;  /* 0x0000000810037812 */ /* 0x000fe400078efe11 */
[----:B------:R-:W-:Y:S01]  /*00e0*/  LOP3.LUT R4, R16, 0x10, R17, 0xfe, !PT ;  /* 0x0000001010047812 */ /* 0x000fe200078efe11 */
[--C-:B------:R-:W-:Y:S01]  /*00f0*/  IMAD R11, R2, 0x9, R10.reuse ;  /* 0x00000009020b7824 */ /* 0x100fe200078e020a */
        /* <DEDUP_REMOVED lines=10> */
[----:B------:R-:W-:Y:S01]  /*01a0*/  ISETP.GE.AND P0, PT, R10, 0x9, PT ;  /* 0x000000090a00780c */ /* 0x000fe20003f06270 */
[----:B------:R-:W-:-:S02]  /*01b0*/  IMAD R29, R8, 0x9, R10 ;  /* 0x00000009081d7824 */ /* 0x000fc400078e020a */
[----:B------:R-:W-:Y:S02]  /*01c0*/  IMAD R20, R9, 0x9, R10 ;  /* 0x0000000909147824 */ /* 0x000fe400078e020a */
[----:B--2---:R-:W-:-:S04]  /*01d0*/  IMAD.WIDE R2, R11, 0x4, R18 ;  /* 0x000000040b027825 */ /* 0x004fc800078e0212 */
[----:B------:R-:W-:-:S04]  /*01e0*/  IMAD.WIDE R4, R13, 0x4, R18 ;  /* 0x000000040d047825 */ /* 0x000fc800078e0212 */
[----:B------:R-:W-:-:S04]  /*01f0*/  IMAD.WIDE R6, R15, 0x4, R18 ;  /* 0x000000040f067825 */ /* 0x000fc800078e0212 */
[----:B------:R-:W-:Y:S01]  /*0200*/  IMAD.WIDE R8, R23, 0x4, R18 ;  /* 0x0000000417087825 */ /* 0x000fe200078e0212 */
[----:B------:R-:W-:-:S03]  /*0210*/  CS2R R22, SRZ ;  /* 0x0000000000167805 */ /* 0x000fc6000001ff00 */
[--C-:B------:R-:W-:Y:S01]  /*0220*/  IMAD.WIDE R10, R25, 0x4, R18.reuse ;  /* 0x00000004190a7825 */ /* 0x100fe200078e0212 */
[----:B------:R-:W-:Y:S02]  /*0230*/  CS2R R24, SRZ ;  /* 0x0000000000187805 */ /* 0x000fe4000001ff00 */
[----:B------:R1:W2:Y:S01]  /*0240*/  @!P0 LDG.E.EL R23, desc[UR6][R2.64] ;  /* 0x0000000602178981 */ /* 0x0002a2000c2e1900 */
[--C-:B------:R-:W-:Y:S01]  /*0250*/  IMAD.WIDE R12, R27, 0x4, R18.reuse ;  /* 0x000000041b0c7825 */ /* 0x100fe200078e0212 */
[----:B------:R-:W-:Y:S02]  /*0260*/  CS2R R26, SRZ ;  /* 0x00000000001a7805 */ /* 0x000fe4000001ff00 */
[----:B------:R-:W3:Y:S01]  /*0270*/  @!P0 LDG.E.EL R24, desc[UR6][R4.64] ;  /* 0x0000000604188981 */ /* 0x000ee2000c2e1900 */
[----:B------:R-:W-:-:S03]  /*0280*/  IMAD.WIDE R14, R29, 0x4, R18 ;  /* 0x000000041d0e7825 */ /* 0x000fc600078e0212 */
[----:B------:R4:W5:Y:S01]  /*0290*/  @!P0 LDG.E.EL R22, desc[UR6][R8.64] ;  /* 0x0000000608168981 */ /* 0x000962000c2e1900 */
[----:B------:R-:W-:-:S03]  /*02a0*/  IMAD.WIDE R18, R20, 0x4, R18 ;  /* 0x0000000414127825 */ /* 0x000fc600078e0212 */
[----:B------:R1:W5:Y:S01]  /*02b0*/  @!P0 LDG.E.EL R25, desc[UR6][R10.64] ;  /* 0x000000060a198981 */ /* 0x000362000c2e1900 */
[----:B------:R-:W-:-:S03]  /*02c0*/  IMAD.MOV.U32 R20, RZ, RZ, RZ ;  /* 0x000000ffff147224 */ /* 0x000fc600078e00ff */
[----:B------:R-:W5:Y:S04]  /*02d0*/  @!P0 LDG.E.EL R28, desc[UR6][R12.64] ;  /* 0x000000060c1c8981 */ /* 0x000f68000c2e1900 */
[----:B------:R-:W5:Y:S04]  /*02e0*/  @!P0 LDG.E.EL R20, desc[UR6][R6.64] ;  /* 0x0000000606148981 */ /* 0x000f68000c2e1900 */
[----:B------:R-:W5:Y:S04]  /*02f0*/  @!P0 LDG.E.EL R27, desc[UR6][R14.64] ;  /* 0x000000060e1b8981 */ /* 0x000f68000c2e1900 */
[----:B------:R-:W5:Y:S01]  /*0300*/  @!P0 LDG.E.EL R26, desc[UR6][R18.64] ;  /* 0x00000006121a8981 */ /* 0x000f62000c2e1900 */
[----:B------:R-:W4:Y:S01]  /*0310*/  S2UR UR5, SR_CgaCtaId ;  /* 0x00000000000579c3 */ /* 0x000f220000008800 */
[----:B-1----:R-:W-:Y:S01]  /*0320*/  IMAD.SHL.U32 R2, R21, 0x40, RZ ;  /* 0x0000004015027824 */ /* 0x002fe200078e00ff */
[----:B------:R-:W-:-:S04]  /*0330*/  UMOV UR4, 0x400 ;  /* 0x0000040000047882 */ /* 0x000fc80000000000 */
[----:B------:R-:W-:-:S04]  /*0340*/  LOP3.LUT R2, R2, 0x3c0, RZ, 0xc0, !PT ;  /* 0x000003c002027812 */ /* 0x000fc800078ec0ff */
[----:B------:R-:W-:Y:S01]  /*0350*/  LOP3.LUT R3, R2, R17, RZ, 0xfc, !PT ;  /* 0x0000001102037212 */ /* 0x000fe200078efcff */
[----:B0---4-:R-:W-:-:S06]  /*0360*/  UPRMT UR4, UR5, 0x654, UR4 ;  /* 0x0000065405047896 */ /* 0x011fcc0008000004 */
[----:B------:R-:W-:-:S05]  /*0370*/  LEA.HI R2, R2, UR4, RZ, 0x1e ;  /* 0x0000000402027c11 */ /* 0x000fca000f8ff0ff */
[----:B------:R-:W-:Y:S01]  /*0380*/  IMAD R29, R3, 0x4, R2 ;  /* 0x00000004031d7824 */ /* 0x000fe200078e0202 */
[C---:B------:R-:W-:Y:S02]  /*0390*/  LOP3.LUT R2, R21.reuse, 0x70, RZ, 0xc0, !PT ;  /* 0x0000007015027812 */ /* 0x040fe400078ec0ff */
[----:B------:R-:W-:-:S03]  /*03a0*/  SHF.L.U32 R21, R21, 0x2, RZ ;  /* 0x0000000215157819 */ /* 0x000fc600000006ff */
[----:B------:R-:W-:Y:S01]  /*03b0*/  VIADD R3, R2, UR4 ;  /* 0x0000000402037c36 */ /* 0x000fe20008000000 */
[----:B------:R-:W-:-:S05]  /*03c0*/  LOP3.LUT R8, R21, 0x1fc, RZ, 0xc0, !PT ;  /* 0x000001fc15087812 */ /* 0x000fca00078ec0ff */
[----:B------:R-:W-:Y:S01]  /*03d0*/  IMAD R4, R8, 0x4, R3 ;  /* 0x0000000408047824 */ /* 0x000fe200078e0203 */
[----:B------:R-:W-:Y:S01]  /*03e0*/  LOP3.LUT R16, R16, 0x3c, R21, 0xf8, !PT ;  /* 0x0000003c10107812 */ /* 0x000fe200078ef815 */
[----:B------:R-:W0:Y:S04]  /*03f0*/  LDC.64 R2, c[0x0][0x218] ;  /* 0x00008600ff027b82 */ /* 0x000e280000000a00 */
[----:B------:R-:W-:-:S05]  /*0400*/  IMAD.HI R9, R16, 0x2aaaaaab, RZ ;  /* 0x2aaaaaab10097827 */ /* 0x000fca00078e02ff */
[----:B------:R-:W-:-:S04]  /*0410*/  SHF.R.U32.HI R10, RZ, 0x1f, R9 ;  /* 0x0000001fff0a7819 */ /* 0x000fc80000011609 */
[----:B------:R-:W-:Y:S02]  /*0420*/  LEA.HI.SX32 R11, R9, R10, 0x1c ;  /* 0x0000000a090b7211 */ /* 0x000fe400078fe2ff */
[----:B------:R-:W-:Y:S02]  /*0430*/  LOP3.LUT R10, R8, 0x200, RZ, 0xfc, !PT ;  /* 0x00000200080a7812 */ /* 0x000fe400078efcff */
[----:B------:R-:W-:Y:S01]  /*0440*/  LOP3.LUT R9, R0, R17, RZ, 0xfc, !PT ;  /* 0x0000001100097212 */ /* 0x000fe200078efcff */
[C---:B------:R-:W-:Y:S01]  /*0450*/  IMAD R16, R11.reuse, -0x60, R16 ;  /* 0xffffffa00b107824 */ /* 0x040fe200078e0210 */
[----:B------:R-:W-:Y:S02]  /*0460*/  LOP3.LUT R0, R0, 0x8, R17, 0xfe, !PT ;  /* 0x0000000800007812 */ /* 0x000fe400078efe11 */
[----:B------:R-:W-:Y:S01]  /*0470*/  SHF.R.U32.HI R10, RZ, 0x2, R10 ;  /* 0x00000002ff0a7819 */ /* 0x000fe2000001160a */
[----:B------:R-:W-:Y:S01]  /*0480*/  IMAD R16, R11, 0x360, R16 ;  /* 0x000003600b107824 */ /* 0x000fe200078e0210 */
[----:B------:R-:W-:-:S02]  /*0490*/  ISETP.GE.AND P1, PT, R9, 0x9, PT ;  /* 0x000000090900780c */ /* 0x000fc40003f26270 */
[----:B------:R-:W-:Y:S01]  /*04a0*/  ISETP.GE.AND P0, PT, R0, 0x9, PT ;  /* 0x000000090000780c */ /* 0x000fe20003f06270 */
[----:B------:R-:W-:Y:S01]  /*04b0*/  IMAD R11, R9, 0x60, R16 ;  /* 0x00000060090b7824 */ /* 0x000fe200078e0210 */
[----:B------:R-:W-:-:S04]  /*04c0*/  LOP3.LUT R10, R10, 0xf0, RZ, 0xc0, !PT ;  /* 0x000000f00a0a7812 */ /* 0x000fc800078ec0ff */
[----:B------:R-:W-:Y:S01]  /*04d0*/  IADD3 R9, R10, UR4, RZ ;  /* 0x000000040a097c10 */ /* 0x000fe2000fffe0ff */
[----:B0-----:R-:W-:-:S04]  /*04e0*/  IMAD.WIDE R10, R11, 0x4, R2 ;  /* 0x000000040b0a7825 */ /* 0x001fc800078e0202 */
[----:B------:R-:W-:Y:S01]  /*04f0*/  IMAD R9, R8, 0x4, R9 ;  /* 0x0000000408097824 */ /* 0x000fe200078e0209 */
[----:B--2---:R-:W-:Y:S04]  /*0500*/  STS [R29], R23 ;  /* 0x000000171d007388 */ /* 0x004fe80000000800 */
[----:B---3--:R-:W-:Y:S04]  /*0510*/  STS [R29+0x20], R24 ;  /* 0x000020181d007388 */ /* 0x008fe80000000800 */
[----:B-----5:R-:W-:Y:S04]  /*0520*/  STS [R29+0x60], R22 ;  /* 0x000060161d007388 */ /* 0x020fe80000000800 */
[----:B------:R-:W-:Y:S04]  /*0530*/  STS [R29+0x80], R25 ;  /* 0x000080191d007388 */ /* 0x000fe80000000800 */
[----:B------:R-:W-:Y:S04]  /*0540*/  STS [R29+0xa0], R28 ;  /* 0x0000a01c1d007388 */ /* 0x000fe80000000800 */
[----:B------:R-:W-:Y:S04]  /*0550*/  STS [R29+0x40], R20 ;  /* 0x000040141d007388 */ /* 0x000fe80000000800 */
[----:B------:R-:W-:Y:S04]  /*0560*/  STS [R29+0xc0], R27 ;  /* 0x0000c01b1d007388 */ /* 0x000fe80000000800 */
[----:B------:R-:W-:Y:S01]  /*0570*/  STS [R29+0xe0], R26 ;  /* 0x0000e01a1d007388 */ /* 0x000fe20000000800 */
[----:B------:R-:W-:Y:S06]  /*0580*/  BAR.SYNC.DEFER_BLOCKING 0x0 ;  /* 0x0000000000007b1d */ /* 0x000fec0000010000 */
[----:B------:R-:W0:Y:S04]  /*0590*/  LDS.128 R4, [R4] ;  /* 0x0000000004047984 */ /* 0x000e280000000c00 */
[----:B0-----:R0:W-:Y:S02]  /*05a0*/  @!P1 STG.E.128 desc[UR6][R10.64], R4 ;  /* 0x000000040a009986 */ /* 0x0011e4000c101d06 */
[----:B0-----:R-:W-:Y:S05]  /*05b0*/  @P0 EXIT ;  /* 0x000000000000094d */ /* 0x001fea0003800000 */
[----:B0-----:R-:W0:Y:S01]  /*05c0*/  LDS.128 R8, [R9+0x800] ;  /* 0x0008000009087984 */ /* 0x001e220000000c00 */
[----:B------:R-:W-:-:S04]  /*05d0*/  IMAD R5, R0, 0x60, R16 ;  /* 0x0000006000057824 */ /* 0x000fc800078e0210 */
[----:B------:R-:W-:-:S05]  /*05e0*/  IMAD.WIDE R2, R5, 0x4, R2 ;  /* 0x0000000405027825 */ /* 0x000fca00078e0202 */
[----:B0-----:R-:W-:Y:S01]  /*05f0*/  STG.E.128 desc[UR6][R2.64], R8 ;  /* 0x0000000802007986 */ /* 0x001fe2000c101d06 */
[----:B------:R-:W-:Y:S05]  /*0600*/  EXIT ;  /* 0x000000000000794d */ /* 0x000fea0003800000 */
.L_x_0:
[----:B------:R-:W-:-:S00]  /*0610*/  BRA `(.L_x_0) ;  /* 0xfffffffc00fc7947 */ /* 0x000fc0000383ffff */
[----:B------:R-:W-:-:S00]  /*0620*/  NOP ;  /* 0x0000000000007918 */ /* 0x000fc00000000000 */
        /* <DEDUP_REMOVED lines=13> */
.L_x_1:


//--------------------- .nv.shared.triton_poi_fused_11 --------------------------
	.section	.nv.shared.triton_poi_fused_11,"aw",@nobits
	.sectionflags	@""
	.align	16
	.zero		1024


//--------------------- .nv.constant0.triton_poi_fused_11 --------------------------
	.section	.nv.constant0.triton_poi_fused_11,"a",@progbits
	.sectionflags	@""
	.align	4
.nv.constant0.triton_poi_fused_11:
	.zero		552
